	.headerflags	@"EF_CUDA_TEXMODE_UNIFIED EF_CUDA_64BIT_ADDRESS EF_CUDA_ACCELERATORS EF_CUDA_SM90 EF_CUDA_VIRTUAL_SM(EF_CUDA_SM90)"
	.elftype	@"ET_EXEC"


//--------------------- .nv.info                  --------------------------
	.section	.nv.info,"",@"SHT_CUDA_INFO"
	.align	4


	//----- nvinfo : EIATTR_REGCOUNT
	.align		4
        /*0000*/ 	.byte	0x04, 0x2f
        /*0002*/ 	.short	(.L_1 - .L_0)
	.align		4
.L_0:
        /*0004*/ 	.word	index@(triton_poi_fused_cat_30)
        /*0008*/ 	.word	0x00000014


	//----- nvinfo : EIATTR_MIN_STACK_SIZE
	.align		4
.L_1:
        /*000c*/ 	.byte	0x04, 0x12
        /*000e*/ 	.short	(.L_3 - .L_2)
	.align		4
.L_2:
        /*0010*/ 	.word	index@(triton_poi_fused_cat_30)
        /*0014*/ 	.word	0x00000000


	//----- nvinfo : EIATTR_FRAME_SIZE
	.align		4
.L_3:
        /*0018*/ 	.byte	0x04, 0x11
        /*001a*/ 	.short	(.L_5 - .L_4)
	.align		4
.L_4:
        /*001c*/ 	.word	index@(triton_poi_fused_cat_30)
        /*0020*/ 	.word	0x00000000


	//----- nvinfo : EIATTR_MIN_STACK_SIZE
	.align		4
.L_5:
        /*0024*/ 	.byte	0x04, 0x12
        /*0026*/ 	.short	(.L_7 - .L_6)
	.align		4
.L_6:
        /*0028*/ 	.word	index@(triton_poi_fused_cat_30)
        /*002c*/ 	.word	0x00000000
.L_7:


//--------------------- .nv.info.triton_poi_fused_cat_30 --------------------------
	.section	.nv.info.triton_poi_fused_cat_30,"",@"SHT_CUDA_INFO"
	.sectionflags	@""
	.align	4


	//----- nvinfo : EIATTR_CUDA_API_VERSION
	.align		4
        /*0000*/ 	.byte	0x04, 0x37
        /*0002*/ 	.short	(.L_9 - .L_8)
.L_8:
        /*0004*/ 	.word	0x0000007c


	//----- nvinfo : EIATTR_KPARAM_INFO
	.align		4
.L_9:
        /*0008*/ 	.byte	0x04, 0x17
        /*000a*/ 	.short	(.L_11 - .L_10)
.L_10:
        /*000c*/ 	.word	0x00000000
        /*0010*/ 	.short	0x0005
        /*0012*/ 	.short	0x0028
        /*0014*/ 	.byte	0x00, 0xf0, 0x11, 0x00


	//----- nvinfo : EIATTR_KPARAM_INFO
	.align		4
.L_11:
        /*0018*/ 	.byte	0x04, 0x17
        /*001a*/ 	.short	(.L_13 - .L_12)
.L_12:
        /*001c*/ 	.word	0x00000000
        /*0020*/ 	.short	0x0004
        /*0022*/ 	.short	0x0020
        /*0024*/ 	.byte	0x00, 0xf4, 0x21, 0x00


	//----- nvinfo : EIATTR_KPARAM_INFO
	.align		4
.L_13:
        /*0028*/ 	.byte	0x04, 0x17
        /*002a*/ 	.short	(.L_15 - .L_14)
.L_14:
        /*002c*/ 	.word	0x00000000
        /*0030*/ 	.short	0x0003
        /*0032*/ 	.short	0x0018
        /*0034*/ 	.byte	0x00, 0xf4, 0x21, 0x00


	//----- nvinfo : EIATTR_KPARAM_INFO
	.align		4
.L_15:
        /*0038*/ 	.byte	0x04, 0x17
        /*003a*/ 	.short	(.L_17 - .L_16)
.L_16:
        /*003c*/ 	.word	0x00000000
        /*0040*/ 	.short	0x0002
        /*0042*/ 	.short	0x0010
        /*0044*/ 	.byte	0x00, 0xf4, 0x21, 0x00


	//----- nvinfo : EIATTR_KPARAM_INFO
	.align		4
.L_17:
        /*0048*/ 	.byte	0x04, 0x17
        /*004a*/ 	.short	(.L_19 - .L_18)
.L_18:
        /*004c*/ 	.word	0x00000000
        /*0050*/ 	.short	0x0001
        /*0052*/ 	.short	0x0008
        /*0054*/ 	.byte	0x00, 0xf4, 0x21, 0x00


	//----- nvinfo : EIATTR_KPARAM_INFO
	.align		4
.L_19:
        /*0058*/ 	.byte	0x04, 0x17
        /*005a*/ 	.short	(.L_21 - .L_20)
.L_20:
        /*005c*/ 	.word	0x00000000
        /*0060*/ 	.short	0x0000
        /*0062*/ 	.short	0x0000
        /*0064*/ 	.byte	0x00, 0xf4, 0x21, 0x00


	//----- nvinfo : EIATTR_SPARSE_MMA_MASK
	.align		4
.L_21:
        /*0068*/ 	.byte	0x03, 0x50
        /*006a*/ 	.short	0x0000


	//----- nvinfo : EIATTR_MAXREG_COUNT
	.align		4
        /*006c*/ 	.byte	0x03, 0x1b
        /*006e*/ 	.short	0x00ff


	//----- nvinfo : EIATTR_EXIT_INSTR_OFFSETS
	.align		4
        /*0070*/ 	.byte	0x04, 0x1c
        /*0072*/ 	.short	(.L_23 - .L_22)


	//   ....[0]....
.L_22:
        /*0074*/ 	.word	0x000003a0


	//   ....[1]....
        /*0078*/ 	.word	0x000003c0


	//----- nvinfo : EIATTR_REQNTID
	.align		4
.L_23:
        /*007c*/ 	.byte	0x04, 0x10
        /*007e*/ 	.short	(.L_25 - .L_24)
.L_24:
        /*0080*/ 	.word	0x00000080
        /*0084*/ 	.word	0x00000001
        /*0088*/ 	.word	0x00000001


	//----- nvinfo : EIATTR_CBANK_PARAM_SIZE
	.align		4
.L_25:
        /*008c*/ 	.byte	0x03, 0x19
        /*008e*/ 	.short	0x002c


	//----- nvinfo : EIATTR_PARAM_CBANK
	.align		4
        /*0090*/ 	.byte	0x04, 0x0a
        /*0092*/ 	.short	(.L_27 - .L_26)
	.align		4
.L_26:
        /*0094*/ 	.word	index@(.nv.constant0.triton_poi_fused_cat_30)
        /*0098*/ 	.short	0x0210
        /*009a*/ 	.short	0x002c


	//----- nvinfo : EIATTR_SW_WAR
	.align		4
.L_27:
        /*009c*/ 	.byte	0x04, 0x36
        /*009e*/ 	.short	(.L_29 - .L_28)
.L_28:
        /*00a0*/ 	.word	0x00000008
.L_29:


//--------------------- .nv.callgraph             --------------------------
	.section	.nv.callgraph,"",@"SHT_CUDA_CALLGRAPH"
	.align	4
	.sectionentsize	8
	.align		4
        /*0000*/ 	.word	0x00000000
	.align		4
        /*0004*/ 	.word	0xffffffff
	.align		4
        /*0008*/ 	.word	0x00000000
	.align		4
        /*000c*/ 	.word	0xfffffffe
	.align		4
        /*0010*/ 	.word	0x00000000
	.align		4
        /*0014*/ 	.word	0xfffffffd
	.align		4
        /*0018*/ 	.word	0x00000000
	.align		4
        /*001c*/ 	.word	0xfffffffc


//--------------------- .text.triton_poi_fused_cat_30 --------------------------
	.section	.text.triton_poi_fused_cat_30,"ax",@progbits
	.align	128
        .global         triton_poi_fused_cat_30
        .type           triton_poi_fused_cat_30,@function
        .size           triton_poi_fused_cat_30,(.L_x_1 - triton_poi_fused_cat_30)
        .other          triton_poi_fused_cat_30,@"STO_CUDA_ENTRY STV_DEFAULT"
triton_poi_fused_cat_30:
.text.triton_poi_fused_cat_30:
[----:B------:R-:W0:Y:S02]  /*0000*/  LDC R1, c[0x0][0x28] ;  /* 0x00000a00ff017b82 */ /* 0x000e240000000800 */
[----:B------:R-:W1:Y:S01]  /*0010*/  S2R R0, SR_TID.X ;  /* 0x0000000000007919 */ /* 0x000e620000002100 */
[----:B------:R-:W2:Y:S01]  /*0020*/  LDC.64 R2, c[0x0][0x210] ;  /* 0x00008400ff027b82 */ /* 0x000ea20000000a00 */
[----:B------:R-:W-:Y:S01]  /*0030*/  ULDC.64 UR4, c[0x0][0x208] ;  /* 0x0000820000047ab9 */ /* 0x000fe20000000a00 */
[----:B------:R-:W3:Y:S06]  /*0040*/  S2R R11, SR_CTAID.X ;  /* 0x00000000000b7919 */ /* 0x000eec0000002500 */
[----:B------:R-:W4:Y:S01]  /*0050*/  LDC.64 R8, c[0x0][0x220] ;  /* 0x00008800ff087b82 */ /* 0x000f220000000a00 */
[----:B-1----:R-:W-:-:S05]  /*0060*/  LOP3.LUT R0, R0, 0x7f, RZ, 0xc0, !PT ;  /* 0x0000007f00007812 */ /* 0x002fca00078ec0ff */
[----:B---3--:R-:W-:-:S04]  /*0070*/  IMAD R11, R11, 0x80, R0 ;  /* 0x000000800b0b7824 */ /* 0x008fc800078e0200 */
[C---:B------:R-:W-:Y:S01]  /*0080*/  IMAD.HI R10, R11.reuse, 0x3e0f83e1, RZ ;  /* 0x3e0f83e10b0a7827 */ /* 0x040fe200078e02ff */
[----:B------:R-:W-:Y:S02]  /*0090*/  SHF.R.S32.HI R0, RZ, 0x1f, R11 ;  /* 0x0000001fff007819 */ /* 0x000fe4000001140b */
[----:B------:R-:W-:Y:S02]  /*00a0*/  ISETP.GE.AND P0, PT, R11, 0x4200, PT ;  /* 0x000042000b00780c */ /* 0x000fe40003f06270 */
[----:B------:R-:W-:Y:S02]  /*00b0*/  LEA.HI R6, R0, R11, RZ, 0x4 ;  /* 0x0000000b00067211 */ /* 0x000fe400078f20ff */
[----:B------:R-:W-:Y:S02]  /*00c0*/  SHF.R.U32.HI R7, RZ, 0x1f, R10 ;  /* 0x0000001fff077819 */ /* 0x000fe4000001160a */
[----:B------:R-:W-:Y:S02]  /*00d0*/  SHF.R.S32.HI R0, RZ, 0x4, R6 ;  /* 0x00000004ff007819 */ /* 0x000fe40000011406 */
[----:B------:R-:W-:-:S02]  /*00e0*/  LOP3.LUT R6, R6, 0xfffffff0, RZ, 0xc0, !PT ;  /* 0xfffffff006067812 */ /* 0x000fc400078ec0ff */
[----:B------:R-:W-:Y:S01]  /*00f0*/  LEA.HI.SX32 R10, R10, R7, 0x16 ;  /* 0x000000070a0a7211 */ /* 0x000fe200078fb2ff */
[----:B------:R-:W-:-:S04]  /*0100*/  IMAD.HI R4, R0, 0x3e0f83e1, RZ ;  /* 0x3e0f83e100047827 */ /* 0x000fc800078e02ff */
[----:B------:R-:W-:Y:S01]  /*0110*/  IMAD.IADD R13, R11, 0x1, -R6 ;  /* 0x000000010b0d7824 */ /* 0x000fe200078e0a06 */
[----:B------:R-:W-:Y:S01]  /*0120*/  SHF.R.U32.HI R5, RZ, 0x1f, R4 ;  /* 0x0000001fff057819 */ /* 0x000fe20000011604 */
[----:B------:R-:W1:Y:S02]  /*0130*/  LDC.64 R6, c[0x0][0x228] ;  /* 0x00008a00ff067b82 */ /* 0x000e640000000a00 */
[----:B------:R-:W-:Y:S01]  /*0140*/  IMAD R13, R10, 0x4180, R13 ;  /* 0x000041800a0d7824 */ /* 0x000fe200078e020d */
[----:B------:R-:W-:-:S05]  /*0150*/  LEA.HI.SX32 R5, R4, R5, 0x1a ;  /* 0x0000000504057211 */ /* 0x000fca00078fd2ff */
[----:B------:R-:W-:Y:S02]  /*0160*/  IMAD R0, R5, -0x108, R0 ;  /* 0xfffffef805007824 */ /* 0x000fe400078e0200 */
[----:B------:R-:W3:Y:S02]  /*0170*/  LDC.64 R4, c[0x0][0x218] ;  /* 0x00008600ff047b82 */ /* 0x000ee40000000a00 */
[C---:B------:R-:W-:Y:S01]  /*0180*/  VIADD R12, R0.reuse, 0xffffff40 ;  /* 0xffffff40000c7836 */ /* 0x040fe20000000000 */
[C---:B------:R-:W-:Y:S01]  /*0190*/  ISETP.GE.AND P5, PT, R0.reuse, 0xc0, PT ;  /* 0x000000c00000780c */ /* 0x040fe20003fa6270 */
[C---:B------:R-:W-:Y:S02]  /*01a0*/  IMAD R13, R0.reuse, 0x10, R13 ;  /* 0x00000010000d7824 */ /* 0x040fe400078e020d */
[----:B------:R-:W-:Y:S01]  /*01b0*/  VIADD R14, R0, 0xffffff28 ;  /* 0xffffff28000e7836 */ /* 0x000fe20000000000 */
[----:B------:R-:W-:Y:S01]  /*01c0*/  ISETP.LT.AND P6, PT, R11, 0x4200, !P5 ;  /* 0x000042000b00780c */ /* 0x000fe20006fc1270 */
[----:B------:R-:W-:Y:S01]  /*01d0*/  IMAD R11, R10, -0x1080, R11 ;  /* 0xffffef800a0b7824 */ /* 0x000fe200078e020b */
[----:B------:R-:W-:Y:S01]  /*01e0*/  ISETP.LT.U32.AND P4, PT, R12, 0x18, !P0 ;  /* 0x000000180c00780c */ /* 0x000fe20004781070 */
[----:B------:R-:W-:Y:S01]  /*01f0*/  HFMA2.MMA R12, -RZ, RZ, 0, 0 ;  /* 0x00000000ff0c7435 */ /* 0x000fe200000001ff */
[----:B------:R-:W-:Y:S01]  /*0200*/  VIADD R15, R13, 0x3400 ;  /* 0x000034000d0f7836 */ /* 0x000fe20000000000 */
[----:B------:R-:W-:Y:S01]  /*0210*/  ISETP.LT.U32.AND P2, PT, R14, 0x18, !P0 ;  /* 0x000000180e00780c */ /* 0x000fe20004741070 */
[----:B------:R-:W-:-:S04]  /*0220*/  IMAD R11, R10, 0x4c00, R11 ;  /* 0x00004c000a0b7824 */ /* 0x000fc800078e020b */
[----:B--2---:R-:W-:Y:S01]  /*0230*/  IMAD.WIDE R2, R11, 0x4, R2 ;  /* 0x000000040b027825 */ /* 0x004fe200078e0202 */
[----:B------:R-:W-:-:S04]  /*0240*/  ISETP.GT.AND P1, PT, R0, 0xef, !P0 ;  /* 0x000000ef0000780c */ /* 0x000fc80004724270 */
[----:B------:R2:W5:Y:S01]  /*0250*/  @P6 LDG.E R12, desc[UR4][R2.64] ;  /* 0x00000004020c6981 */ /* 0x000562000c1e1900 */
[----:B------:R-:W-:Y:S02]  /*0260*/  VIADD R17, R13, 0x3100 ;  /* 0x000031000d117836 */ /* 0x000fe40000000000 */
[----:B---3--:R-:W-:Y:S01]  /*0270*/  IMAD.WIDE R4, R15, 0x4, R4 ;  /* 0x000000040f047825 */ /* 0x008fe200078e0204 */
[----:B------:R-:W-:Y:S02]  /*0280*/  IADD3 R15, R13, 0x3280, RZ ;  /* 0x000032800d0f7810 */ /* 0x000fe40007ffe0ff */
[----:B------:R-:W-:Y:S01]  /*0290*/  MOV R13, RZ ;  /* 0x000000ff000d7202 */ /* 0x000fe20000000f00 */
[----:B------:R-:W-:Y:S02]  /*02a0*/  IMAD.MOV.U32 R14, RZ, RZ, RZ ;  /* 0x000000ffff0e7224 */ /* 0x000fe400078e00ff */
[----:B----4-:R-:W-:Y:S01]  /*02b0*/  IMAD.WIDE R8, R15, 0x4, R8 ;  /* 0x000000040f087825 */ /* 0x010fe200078e0208 */
[----:B--2---:R-:W2:Y:S03]  /*02c0*/  LDC.64 R2, c[0x0][0x230] ;  /* 0x00008c00ff027b82 */ /* 0x004ea60000000a00 */
[----:B------:R-:W-:Y:S01]  /*02d0*/  IMAD.MOV.U32 R16, RZ, RZ, RZ ;  /* 0x000000ffff107224 */ /* 0x000fe200078e00ff */
[----:B------:R-:W3:Y:S01]  /*02e0*/  @P4 LDG.E R14, desc[UR4][R4.64] ;  /* 0x00000004040e4981 */ /* 0x000ee2000c1e1900 */
[----:B-1----:R-:W-:-:S03]  /*02f0*/  IMAD.WIDE R6, R17, 0x4, R6 ;  /* 0x0000000411067825 */ /* 0x002fc600078e0206 */
[----:B------:R-:W4:Y:S04]  /*0300*/  @P2 LDG.E R13, desc[UR4][R8.64] ;  /* 0x00000004080d2981 */ /* 0x000f28000c1e1900 */
[----:B------:R-:W4:Y:S01]  /*0310*/  @P1 LDG.E R16, desc[UR4][R6.64] ;  /* 0x0000000406101981 */ /* 0x000f22000c1e1900 */
[----:B------:R-:W-:Y:S01]  /*0320*/  ISETP.GE.AND P3, PT, R0, 0xd8, PT ;  /* 0x000000d80000780c */ /* 0x000fe20003f66270 */
[----:B------:R-:W-:-:S04]  /*0330*/  IMAD R11, R10, 0x480, R11 ;  /* 0x000004800a0b7824 */ /* 0x000fc800078e020b */
[----:B--2---:R-:W-:Y:S01]  /*0340*/  IMAD.WIDE R2, R11, 0x4, R2 ;  /* 0x000000040b027825 */ /* 0x004fe200078e0202 */
[----:B-----5:R-:W-:Y:S02]  /*0350*/  SEL R15, R12, RZ, P6 ;  /* 0x000000ff0c0f7207 */ /* 0x020fe40003000000 */
[----:B------:R-:W-:Y:S02]  /*0360*/  ISETP.GE.AND P6, PT, R0, 0xf0, PT ;  /* 0x000000f00000780c */ /* 0x000fe40003fc6270 */
[----:B---3--:R-:W-:-:S03]  /*0370*/  @P5 SEL R15, R14, RZ, P4 ;  /* 0x000000ff0e0f5207 */ /* 0x008fc60002000000 */
[----:B----4-:R-:W-:-:S08]  /*0380*/  @P3 SEL R15, R13, RZ, P2 ;  /* 0x000000ff0d0f3207 */ /* 0x010fd00001000000 */
[----:B------:R-:W-:Y:S01]  /*0390*/  @P6 SEL R15, R16, RZ, P1 ;  /* 0x000000ff100f6207 */ /* 0x000fe20000800000 */
[----:B------:R-:W-:Y:S06]  /*03a0*/  @P0 EXIT ;  /* 0x000000000000094d */ /* 0x000fec0003800000 */
[----:B------:R-:W-:Y:S01]  /*03b0*/  STG.E desc[UR4][R2.64], R15 ;  /* 0x0000000f02007986 */ /* 0x000fe2000c101904 */
[----:B------:R-:W-:Y:S05]  /*03c0*/  EXIT ;  /* 0x000000000000794d */ /* 0x000fea0003800000 */
.L_x_0:
[----:B------:R-:W-:-:S00]  /*03d0*/  BRA `(.L_x_0) ;  /* 0xfffffffc00fc7947 */ /* 0x000fc0000383ffff */
[----:B------:R-:W-:-:S00]  /*03e0*/  NOP ;  /* 0x0000000000007918 */ /* 0x000fc00000000000 */
        /* <DEDUP_REMOVED lines=9> */
.L_x_1:


//--------------------- .nv.constant0.triton_poi_fused_cat_30 --------------------------
	.section	.nv.constant0.triton_poi_fused_cat_30,"a",@progbits
	.sectionflags	@""
	.align	4
.nv.constant0.triton_poi_fused_cat_30:
	.zero		572
